//
// Generated by NVIDIA NVVM Compiler
//
// Compiler Build ID: CL-36424714
// Cuda compilation tools, release 13.0, V13.0.88
// Based on NVVM 20.0.0
//

.version 9.0
.target sm_100
.address_size 64

	// .globl	_Z20compute_global_countPiS_ii
// _ZZ20compute_global_countPiS_iiE15local_count_map has been demoted
// _ZZ20compute_global_countPiS_iiE16local_offset_map has been demoted

.visible .entry _Z20compute_global_countPiS_ii(
	.param .u64 .ptr .align 1 _Z20compute_global_countPiS_ii_param_0,
	.param .u64 .ptr .align 1 _Z20compute_global_countPiS_ii_param_1,
	.param .u32 _Z20compute_global_countPiS_ii_param_2,
	.param .u32 _Z20compute_global_countPiS_ii_param_3
)
{
	.reg .pred 	%p<5>;
	.reg .b32 	%r<32>;
	.reg .b64 	%rd<9>;
	// demoted variable
	.shared .align 4 .b8 _ZZ20compute_global_countPiS_iiE15local_count_map[16];
	// demoted variable
	.shared .align 4 .b8 _ZZ20compute_global_countPiS_iiE16local_offset_map[16];
	ld.param.u64 	%rd1, [_Z20compute_global_countPiS_ii_param_0];
	ld.param.u64 	%rd2, [_Z20compute_global_countPiS_ii_param_1];
	ld.param.u32 	%r5, [_Z20compute_global_countPiS_ii_param_2];
	ld.param.u32 	%r6, [_Z20compute_global_countPiS_ii_param_3];
	mov.u32 	%r1, %ctaid.x;
	mov.u32 	%r7, %ntid.x;
	mov.u32 	%r2, %tid.x;
	mad.lo.s32 	%r3, %r1, %r7, %r2;
	setp.gt.u32 	%p1, %r2, 3;
	shl.b32 	%r8, %r2, 2;
	mov.u32 	%r9, _ZZ20compute_global_countPiS_iiE15local_count_map;
	add.s32 	%r4, %r9, %r8;
	@%p1 bra 	$L__BB0_2;
	mov.b32 	%r10, 0;
	st.shared.u32 	[%r4], %r10;
	mov.u32 	%r12, _ZZ20compute_global_countPiS_iiE16local_offset_map;
	add.s32 	%r13, %r12, %r8;
	st.shared.u32 	[%r13], %r10;
$L__BB0_2:
	bar.sync 	0;
	setp.ge.s32 	%p2, %r3, %r5;
	@%p2 bra 	$L__BB0_4;
	cvta.to.global.u64 	%rd3, %rd1;
	mul.wide.s32 	%rd4, %r3, 4;
	add.s64 	%rd5, %rd3, %rd4;
	ld.global.u32 	%r14, [%rd5];
	shl.b32 	%r15, %r6, 1;
	shr.s32 	%r16, %r14, %r15;
	shl.b32 	%r17, %r16, 2;
	and.b32  	%r18, %r17, 12;
	add.s32 	%r20, %r9, %r18;
	atom.shared.add.u32 	%r21, [%r20], 1;
$L__BB0_4:
	bar.sync 	0;
	setp.ne.s32 	%p3, %r2, 0;
	@%p3 bra 	$L__BB0_6;
	ld.shared.u32 	%r22, [_ZZ20compute_global_countPiS_iiE16local_offset_map];
	ld.shared.u32 	%r23, [_ZZ20compute_global_countPiS_iiE15local_count_map];
	add.s32 	%r24, %r23, %r22;
	st.shared.u32 	[_ZZ20compute_global_countPiS_iiE16local_offset_map+4], %r24;
	ld.shared.u32 	%r25, [_ZZ20compute_global_countPiS_iiE15local_count_map+4];
	add.s32 	%r26, %r25, %r24;
	st.shared.u32 	[_ZZ20compute_global_countPiS_iiE16local_offset_map+8], %r26;
	ld.shared.u32 	%r27, [_ZZ20compute_global_countPiS_iiE15local_count_map+8];
	add.s32 	%r28, %r27, %r26;
	st.shared.u32 	[_ZZ20compute_global_countPiS_iiE16local_offset_map+12], %r28;
$L__BB0_6:
	setp.gt.u32 	%p4, %r2, 3;
	bar.sync 	0;
	@%p4 bra 	$L__BB0_8;
	ld.shared.u32 	%r29, [%r4];
	mov.u32 	%r30, %nctaid.x;
	mad.lo.s32 	%r31, %r30, %r2, %r1;
	cvta.to.global.u64 	%rd6, %rd2;
	mul.wide.u32 	%rd7, %r31, 4;
	add.s64 	%rd8, %rd6, %rd7;
	st.global.u32 	[%rd8], %r29;
$L__BB0_8:
	ret;

}
	// .globl	_Z10radix_sortPiS_S_ii
.visible .entry _Z10radix_sortPiS_S_ii(
	.param .u64 .ptr .align 1 _Z10radix_sortPiS_S_ii_param_0,
	.param .u64 .ptr .align 1 _Z10radix_sortPiS_S_ii_param_1,
	.param .u64 .ptr .align 1 _Z10radix_sortPiS_S_ii_param_2,
	.param .u32 _Z10radix_sortPiS_S_ii_param_3,
	.param .u32 _Z10radix_sortPiS_S_ii_param_4
)
{
	.reg .pred 	%p<2>;
	.reg .b32 	%r<15>;
	.reg .b64 	%rd<13>;

	ld.param.u64 	%rd1, [_Z10radix_sortPiS_S_ii_param_0];
	ld.param.u64 	%rd2, [_Z10radix_sortPiS_S_ii_param_1];
	ld.param.u64 	%rd3, [_Z10radix_sortPiS_S_ii_param_2];
	ld.param.u32 	%r4, [_Z10radix_sortPiS_S_ii_param_3];
	ld.param.u32 	%r3, [_Z10radix_sortPiS_S_ii_param_4];
	mov.u32 	%r1, %ctaid.x;
	mov.u32 	%r5, %ntid.x;
	mov.u32 	%r6, %tid.x;
	mad.lo.s32 	%r2, %r1, %r5, %r6;
	setp.ge.s32 	%p1, %r2, %r4;
	@%p1 bra 	$L__BB1_2;
	cvta.to.global.u64 	%rd4, %rd1;
	cvta.to.global.u64 	%rd5, %rd3;
	cvta.to.global.u64 	%rd6, %rd2;
	mul.wide.s32 	%rd7, %r2, 4;
	add.s64 	%rd8, %rd4, %rd7;
	ld.global.u32 	%r7, [%rd8];
	shl.b32 	%r8, %r3, 1;
	shr.s32 	%r9, %r7, %r8;
	and.b32  	%r10, %r9, 3;
	mov.u32 	%r11, %nctaid.x;
	mad.lo.s32 	%r12, %r10, %r11, %r1;
	mul.wide.u32 	%rd9, %r12, 4;
	add.s64 	%rd10, %rd5, %rd9;
	atom.global.add.u32 	%r13, [%rd10], 1;
	ld.global.u32 	%r14, [%rd8];
	mul.wide.s32 	%rd11, %r13, 4;
	add.s64 	%rd12, %rd6, %rd11;
	st.global.u32 	[%rd12], %r14;
$L__BB1_2:
	ret;

}


// ===== COMPILED SASS (sm_100) =====

	.target	sm_100

	.elftype	@"ET_EXEC"


//--------------------- .note.nv.tkinfo           --------------------------
	.section	.note.nv.tkinfo,"",@"SHT_NOTE"
	.sectionflags	@"SHF_NOTE_NV_TKINFO"
	.tkinfo
        /*0018*/ 	.word	0x00000002
        /*0030*/ 	.string	""
        /*0030*/ 	.string	"ptxas"
        /*0030*/ 	.string	"Cuda compilation tools, release 13.0, V13.0.88"
        /*0030*/ 	.string	"Build cuda_13.0.r13.0/compiler.36424714_0"
        /*0030*/ 	.string	"-arch sm_100 -m 64 "



//--------------------- .note.nv.cuinfo           --------------------------
	.section	.note.nv.cuinfo,"",@"SHT_NOTE"
	.sectionflags	@"SHF_NOTE_NV_CUINFO"
        /*0018*/ 	.short	0x0002
        /*001a*/ 	.short	0x0064
        /*001c*/ 	.short	0x0082
	.zero		2


//--------------------- .nv.info                  --------------------------
	.section	.nv.info,"",@"SHT_CUDA_INFO"
	.align	4


	//----- nvinfo : EIATTR_REGCOUNT
	.align		4
        /*0000*/ 	.byte	0x04, 0x2f
        /*0002*/ 	.short	(.L_1 - .L_0)
	.align		4
.L_0:
        /*0004*/ 	.word	index@(_Z20compute_global_countPiS_ii)
        /*0008*/ 	.word	0x0000000c


	//----- nvinfo : EIATTR_FRAME_SIZE
	.align		4
.L_1:
        /*000c*/ 	.byte	0x04, 0x11
        /*000e*/ 	.short	(.L_3 - .L_2)
	.align		4
.L_2:
        /*0010*/ 	.word	index@(_Z20compute_global_countPiS_ii)
        /*0014*/ 	.word	0x00000000


	//----- nvinfo : EIATTR_REGCOUNT
	.align		4
.L_3:
        /*0018*/ 	.byte	0x04, 0x2f
        /*001a*/ 	.short	(.L_5 - .L_4)
	.align		4
.L_4:
        /*001c*/ 	.word	index@(_Z10radix_sortPiS_S_ii)
        /*0020*/ 	.word	0x0000000c


	//----- nvinfo : EIATTR_FRAME_SIZE
	.align		4
.L_5:
        /*0024*/ 	.byte	0x04, 0x11
        /*0026*/ 	.short	(.L_7 - .L_6)
	.align		4
.L_6:
        /*0028*/ 	.word	index@(_Z10radix_sortPiS_S_ii)
        /*002c*/ 	.word	0x00000000


	//----- nvinfo : EIATTR_MIN_STACK_SIZE
	.align		4
.L_7:
        /*0030*/ 	.byte	0x04, 0x12
        /*0032*/ 	.short	(.L_9 - .L_8)
	.align		4
.L_8:
        /*0034*/ 	.word	index@(_Z10radix_sortPiS_S_ii)
        /*0038*/ 	.word	0x00000000


	//----- nvinfo : EIATTR_MIN_STACK_SIZE
	.align		4
.L_9:
        /*003c*/ 	.byte	0x04, 0x12
        /*003e*/ 	.short	(.L_11 - .L_10)
	.align		4
.L_10:
        /*0040*/ 	.word	index@(_Z20compute_global_countPiS_ii)
        /*0044*/ 	.word	0x00000000
.L_11:


//--------------------- .nv.compat                --------------------------
	.section	.nv.compat,"",@"SHT_CUDA_COMPAT_INFO"
	.align	4
        /*0000*/ 	.byte	0x02, 0x09, 0x00, 0x00, 0x02, 0x02, 0x01, 0x00, 0x02, 0x05, 0x05, 0x00, 0x03, 0x07, 0x01, 0x01
        /*0010*/ 	.byte	0x02, 0x03, 0x00, 0x00, 0x02, 0x06, 0x01, 0x00, 0x04, 0x0b, 0x08, 0x00, 0x09, 0x00, 0x00, 0x00
        /*0020*/ 	.byte	0x00, 0x00, 0x00, 0x00


//--------------------- .nv.info._Z10radix_sortPiS_S_ii --------------------------
	.section	.nv.info._Z10radix_sortPiS_S_ii,"",@"SHT_CUDA_INFO"
	.sectionflags	@""
	.align	4


	//----- nvinfo : EIATTR_CUDA_API_VERSION
	.align		4
        /*0000*/ 	.byte	0x04, 0x37
        /*0002*/ 	.short	(.L_13 - .L_12)
.L_12:
        /*0004*/ 	.word	0x00000082


	//----- nvinfo : EIATTR_KPARAM_INFO
	.align		4
.L_13:
        /*0008*/ 	.byte	0x04, 0x17
        /*000a*/ 	.short	(.L_15 - .L_14)
.L_14:
        /*000c*/ 	.word	0x00000000
        /*0010*/ 	.short	0x0004
        /*0012*/ 	.short	0x001c
        /*0014*/ 	.byte	0x00, 0xf0, 0x11, 0x00


	//----- nvinfo : EIATTR_KPARAM_INFO
	.align		4
.L_15:
        /*0018*/ 	.byte	0x04, 0x17
        /*001a*/ 	.short	(.L_17 - .L_16)
.L_16:
        /*001c*/ 	.word	0x00000000
        /*0020*/ 	.short	0x0003
        /*0022*/ 	.short	0x0018
        /*0024*/ 	.byte	0x00, 0xf0, 0x11, 0x00


	//----- nvinfo : EIATTR_KPARAM_INFO
	.align		4
.L_17:
        /*0028*/ 	.byte	0x04, 0x17
        /*002a*/ 	.short	(.L_19 - .L_18)
.L_18:
        /*002c*/ 	.word	0x00000000
        /*0030*/ 	.short	0x0002
        /*0032*/ 	.short	0x0010
        /*0034*/ 	.byte	0x00, 0xf5, 0x21, 0x00


	//----- nvinfo : EIATTR_KPARAM_INFO
	.align		4
.L_19:
        /*0038*/ 	.byte	0x04, 0x17
        /*003a*/ 	.short	(.L_21 - .L_20)
.L_20:
        /*003c*/ 	.word	0x00000000
        /*0040*/ 	.short	0x0001
        /*0042*/ 	.short	0x0008
        /*0044*/ 	.byte	0x00, 0xf5, 0x21, 0x00


	//----- nvinfo : EIATTR_KPARAM_INFO
	.align		4
.L_21:
        /*0048*/ 	.byte	0x04, 0x17
        /*004a*/ 	.short	(.L_23 - .L_22)
.L_22:
        /*004c*/ 	.word	0x00000000
        /*0050*/ 	.short	0x0000
        /*0052*/ 	.short	0x0000
        /*0054*/ 	.byte	0x00, 0xf5, 0x21, 0x00


	//----- nvinfo : EIATTR_SPARSE_MMA_MASK
	.align		4
.L_23:
        /*0058*/ 	.byte	0x03, 0x50
        /*005a*/ 	.short	0x0000


	//----- nvinfo : EIATTR_MAXREG_COUNT
	.align		4
        /*005c*/ 	.byte	0x03, 0x1b
        /*005e*/ 	.short	0x00ff


	//----- nvinfo : EIATTR_MERCURY_ISA_VERSION
	.align		4
        /*0060*/ 	.byte	0x03, 0x5f
        /*0062*/ 	.short	0x0101


	//----- nvinfo : EIATTR_VRC_CTA_INIT_COUNT
	.align		4
        /*0064*/ 	.byte	0x02, 0x4a
	.zero		1
	.zero		1


	//----- nvinfo : EIATTR_EXIT_INSTR_OFFSETS
	.align		4
        /*0068*/ 	.byte	0x04, 0x1c
        /*006a*/ 	.short	(.L_25 - .L_24)


	//   ....[0]....
.L_24:
        /*006c*/ 	.word	0x00000070


	//   ....[1]....
        /*0070*/ 	.word	0x000001a0


	//----- nvinfo : EIATTR_CBANK_PARAM_SIZE
	.align		4
.L_25:
        /*0074*/ 	.byte	0x03, 0x19
        /*0076*/ 	.short	0x0020


	//----- nvinfo : EIATTR_PARAM_CBANK
	.align		4
        /*0078*/ 	.byte	0x04, 0x0a
        /*007a*/ 	.short	(.L_27 - .L_26)
	.align		4
.L_26:
        /*007c*/ 	.word	index@(.nv.constant0._Z10radix_sortPiS_S_ii)
        /*0080*/ 	.short	0x0380
        /*0082*/ 	.short	0x0020


	//----- nvinfo : EIATTR_SW_WAR
	.align		4
.L_27:
        /*0084*/ 	.byte	0x04, 0x36
        /*0086*/ 	.short	(.L_29 - .L_28)
.L_28:
        /*0088*/ 	.word	0x00000008
.L_29:


//--------------------- .nv.info._Z20compute_global_countPiS_ii --------------------------
	.section	.nv.info._Z20compute_global_countPiS_ii,"",@"SHT_CUDA_INFO"
	.sectionflags	@""
	.align	4


	//----- nvinfo : EIATTR_CUDA_API_VERSION
	.align		4
        /*0000*/ 	.byte	0x04, 0x37
        /*0002*/ 	.short	(.L_31 - .L_30)
.L_30:
        /*0004*/ 	.word	0x00000082


	//----- nvinfo : EIATTR_KPARAM_INFO
	.align		4
.L_31:
        /*0008*/ 	.byte	0x04, 0x17
        /*000a*/ 	.short	(.L_33 - .L_32)
.L_32:
        /*000c*/ 	.word	0x00000000
        /*0010*/ 	.short	0x0003
        /*0012*/ 	.short	0x0014
        /*0014*/ 	.byte	0x00, 0xf0, 0x11, 0x00


	//----- nvinfo : EIATTR_KPARAM_INFO
	.align		4
.L_33:
        /*0018*/ 	.byte	0x04, 0x17
        /*001a*/ 	.short	(.L_35 - .L_34)
.L_34:
        /*001c*/ 	.word	0x00000000
        /*0020*/ 	.short	0x0002
        /*0022*/ 	.short	0x0010
        /*0024*/ 	.byte	0x00, 0xf0, 0x11, 0x00


	//----- nvinfo : EIATTR_KPARAM_INFO
	.align		4
.L_35:
        /*0028*/ 	.byte	0x04, 0x17
        /*002a*/ 	.short	(.L_37 - .L_36)
.L_36:
        /*002c*/ 	.word	0x00000000
        /*0030*/ 	.short	0x0001
        /*0032*/ 	.short	0x0008
        /*0034*/ 	.byte	0x00, 0xf5, 0x21, 0x00


	//----- nvinfo : EIATTR_KPARAM_INFO
	.align		4
.L_37:
        /*0038*/ 	.byte	0x04, 0x17
        /*003a*/ 	.short	(.L_39 - .L_38)
.L_38:
        /*003c*/ 	.word	0x00000000
        /*0040*/ 	.short	0x0000
        /*0042*/ 	.short	0x0000
        /*0044*/ 	.byte	0x00, 0xf5, 0x21, 0x00


	//----- nvinfo : EIATTR_SPARSE_MMA_MASK
	.align		4
.L_39:
        /*0048*/ 	.byte	0x03, 0x50
        /*004a*/ 	.short	0x0000


	//----- nvinfo : EIATTR_MAXREG_COUNT
	.align		4
        /*004c*/ 	.byte	0x03, 0x1b
        /*004e*/ 	.short	0x00ff


	//----- nvinfo : EIATTR_NUM_BARRIERS
	.align		4
        /*0050*/ 	.byte	0x02, 0x4c
        /*0052*/ 	.byte	0x01
	.zero		1


	//----- nvinfo : EIATTR_MERCURY_ISA_VERSION
	.align		4
        /*0054*/ 	.byte	0x03, 0x5f
        /*0056*/ 	.short	0x0101


	//----- nvinfo : EIATTR_VRC_CTA_INIT_COUNT
	.align		4
        /*0058*/ 	.byte	0x02, 0x4a
	.zero		1
	.zero		1


	//----- nvinfo : EIATTR_EXIT_INSTR_OFFSETS
	.align		4
        /*005c*/ 	.byte	0x04, 0x1c
        /*005e*/ 	.short	(.L_41 - .L_40)


	//   ....[0]....
.L_40:
        /*0060*/ 	.word	0x00000300


	//   ....[1]....
        /*0064*/ 	.word	0x00000370


	//----- nvinfo : EIATTR_CRS_STACK_SIZE
	.align		4
.L_41:
        /*0068*/ 	.byte	0x04, 0x1e
        /*006a*/ 	.short	(.L_43 - .L_42)
.L_42:
        /*006c*/ 	.word	0x00000000


	//----- nvinfo : EIATTR_CBANK_PARAM_SIZE
	.align		4
.L_43:
        /*0070*/ 	.byte	0x03, 0x19
        /*0072*/ 	.short	0x0018


	//----- nvinfo : EIATTR_PARAM_CBANK
	.align		4
        /*0074*/ 	.byte	0x04, 0x0a
        /*0076*/ 	.short	(.L_45 - .L_44)
	.align		4
.L_44:
        /*0078*/ 	.word	index@(.nv.constant0._Z20compute_global_countPiS_ii)
        /*007c*/ 	.short	0x0380
        /*007e*/ 	.short	0x0018


	//----- nvinfo : EIATTR_SW_WAR
	.align		4
.L_45:
        /*0080*/ 	.byte	0x04, 0x36
        /*0082*/ 	.short	(.L_47 - .L_46)
.L_46:
        /*0084*/ 	.word	0x00000008
.L_47:


//--------------------- .nv.callgraph             --------------------------
	.section	.nv.callgraph,"",@"SHT_CUDA_CALLGRAPH"
	.align	4
	.sectionentsize	8
	.align		4
        /*0000*/ 	.word	0x00000000
	.align		4
        /*0004*/ 	.word	0xffffffff
	.align		4
        /*0008*/ 	.word	0x00000000
	.align		4
        /*000c*/ 	.word	0xfffffffe
	.align		4
        /*0010*/ 	.word	0x00000000
	.align		4
        /*0014*/ 	.word	0xfffffffd
	.align		4
        /*0018*/ 	.word	0x00000000
	.align		4
        /*001c*/ 	.word	0xfffffffc


//--------------------- .text._Z10radix_sortPiS_S_ii --------------------------
	.section	.text._Z10radix_sortPiS_S_ii,"ax",@progbits
	.align	128
        .global         _Z10radix_sortPiS_S_ii
        .type           _Z10radix_sortPiS_S_ii,@function
        .size           _Z10radix_sortPiS_S_ii,(.L_x_6 - _Z10radix_sortPiS_S_ii)
        .other          _Z10radix_sortPiS_S_ii,@"STO_CUDA_ENTRY STV_DEFAULT"
_Z10radix_sortPiS_S_ii:
.text._Z10radix_sortPiS_S_ii:
[----:B------:R-:W-:Y:S01]  /*0000*/  LDC R1, c[0x0][0x37c] ;  /* 0x0000df00ff017b82 */ /* 0x000fe20000000800 */
[----:B------:R-:W0:Y:S07]  /*0010*/  S2R R0, SR_TID.X ;  /* 0x0000000000007919 */ /* 0x000e2e0000002100 */
[----:B------:R-:W0:Y:S01]  /*0020*/  S2UR UR5, SR_CTAID.X ;  /* 0x00000000000579c3 */ /* 0x000e220000002500 */
[----:B------:R-:W1:Y:S07]  /*0030*/  LDCU UR4, c[0x0][0x398] ;  /* 0x00007300ff0477ac */ /* 0x000e6e0008000800 */
[----:B------:R-:W0:Y:S02]  /*0040*/  LDC R5, c[0x0][0x360] ;  /* 0x0000d800ff057b82 */ /* 0x000e240000000800 */
[----:B0-----:R-:W-:-:S05]  /*0050*/  IMAD R5, R5, UR5, R0 ;  /* 0x0000000505057c24 */ /* 0x001fca000f8e0200 */
[----:B-1----:R-:W-:-:S13]  /*0060*/  ISETP.GE.AND P0, PT, R5, UR4, PT ;  /* 0x0000000405007c0c */ /* 0x002fda000bf06270 */
[----:B------:R-:W-:Y:S05]  /*0070*/  @P0 EXIT ;  /* 0x000000000000094d */ /* 0x000fea0003800000 */
[----:B------:R-:W0:Y:S01]  /*0080*/  LDC.64 R2, c[0x0][0x380] ;  /* 0x0000e000ff027b82 */ /* 0x000e220000000a00 */
[----:B------:R-:W1:Y:S01]  /*0090*/  LDCU.64 UR6, c[0x0][0x358] ;  /* 0x00006b00ff0677ac */ /* 0x000e620008000a00 */
[----:B------:R-:W2:Y:S01]  /*00a0*/  LDCU UR4, c[0x0][0x39c] ;  /* 0x00007380ff0477ac */ /* 0x000ea20008000800 */
[----:B0-----:R-:W-:-:S05]  /*00b0*/  IMAD.WIDE R2, R5, 0x4, R2 ;  /* 0x0000000405027825 */ /* 0x001fca00078e0202 */
[----:B------:R-:W0:Y:S01]  /*00c0*/  LDC R7, c[0x0][0x370] ;  /* 0x0000dc00ff077b82 */ /* 0x000e220000000800 */
[----:B-1----:R-:W3:Y:S01]  /*00d0*/  LDG.E R0, desc[UR6][R2.64] ;  /* 0x0000000602007981 */ /* 0x002ee2000c1e1900 */
[----:B--2---:R-:W-:Y:S01]  /*00e0*/  USHF.L.U32 UR4, UR4, 0x1, URZ ;  /* 0x0000000104047899 */ /* 0x004fe200080006ff */
[----:B------:R-:W-:-:S05]  /*00f0*/  HFMA2 R9, -RZ, RZ, 0, 5.9604644775390625e-08 ;  /* 0x00000001ff097431 */ /* 0x000fca00000001ff */
[----:B------:R-:W1:Y:S01]  /*0100*/  LDC.64 R4, c[0x0][0x390] ;  /* 0x0000e400ff047b82 */ /* 0x000e620000000a00 */
[----:B---3--:R-:W-:-:S04]  /*0110*/  SHF.R.S32.HI R0, RZ, UR4, R0 ;  /* 0x00000004ff007c19 */ /* 0x008fc80008011400 */
[----:B------:R-:W-:-:S05]  /*0120*/  LOP3.LUT R0, R0, 0x3, RZ, 0xc0, !PT ;  /* 0x0000000300007812 */ /* 0x000fca00078ec0ff */
[----:B0-----:R-:W-:-:S04]  /*0130*/  IMAD R7, R0, R7, UR5 ;  /* 0x0000000500077e24 */ /* 0x001fc8000f8e0207 */
[----:B-1----:R-:W-:Y:S02]  /*0140*/  IMAD.WIDE.U32 R4, R7, 0x4, R4 ;  /* 0x0000000407047825 */ /* 0x002fe400078e0004 */
[----:B------:R-:W0:Y:S04]  /*0150*/  LDC.64 R6, c[0x0][0x388] ;  /* 0x0000e200ff067b82 */ /* 0x000e280000000a00 */
[----:B------:R-:W0:Y:S04]  /*0160*/  ATOMG.E.ADD.STRONG.GPU PT, R5, desc[UR6][R4.64], R9 ;  /* 0x80000009040579a8 */ /* 0x000e2800081ef106 */
[----:B------:R-:W2:Y:S01]  /*0170*/  LDG.E R3, desc[UR6][R2.64] ;  /* 0x0000000602037981 */ /* 0x000ea2000c1e1900 */
[----:B0-----:R-:W-:-:S05]  /*0180*/  IMAD.WIDE R6, R5, 0x4, R6 ;  /* 0x0000000405067825 */ /* 0x001fca00078e0206 */
[----:B--2---:R-:W-:Y:S01]  /*0190*/  STG.E desc[UR6][R6.64], R3 ;  /* 0x0000000306007986 */ /* 0x004fe2000c101906 */
[----:B------:R-:W-:Y:S05]  /*01a0*/  EXIT ;  /* 0x000000000000794d */ /* 0x000fea0003800000 */
.L_x_0:
[----:B------:R-:W-:-:S00]  /*01b0*/  BRA `(.L_x_0) ;  /* 0xfffffffc00fc7947 */ /* 0x000fc0000383ffff */
[----:B------:R-:W-:-:S00]  /*01c0*/  NOP ;  /* 0x0000000000007918 */ /* 0x000fc00000000000 */
        /* <DEDUP_REMOVED lines=11> */
.L_x_6:


//--------------------- .text._Z20compute_global_countPiS_ii --------------------------
	.section	.text._Z20compute_global_countPiS_ii,"ax",@progbits
	.align	128
        .global         _Z20compute_global_countPiS_ii
        .type           _Z20compute_global_countPiS_ii,@function
        .size           _Z20compute_global_countPiS_ii,(.L_x_7 - _Z20compute_global_countPiS_ii)
        .other          _Z20compute_global_countPiS_ii,@"STO_CUDA_ENTRY STV_DEFAULT"
_Z20compute_global_countPiS_ii:
.text._Z20compute_global_countPiS_ii:
[----:B------:R-:W-:Y:S01]  /*0000*/  LDC R1, c[0x0][0x37c] ;  /* 0x0000df00ff017b82 */ /* 0x000fe20000000800 */
[----:B------:R-:W0:Y:S07]  /*0010*/  S2R R0, SR_TID.X ;  /* 0x0000000000007919 */ /* 0x000e2e0000002100 */
[----:B------:R-:W1:Y:S01]  /*0020*/  S2UR UR5, SR_CTAID.X ;  /* 0x00000000000579c3 */ /* 0x000e620000002500 */
[----:B------:R-:W2:Y:S01]  /*0030*/  LDCU UR4, c[0x0][0x390] ;  /* 0x00007200ff0477ac */ /* 0x000ea20008000800 */
[----:B------:R-:W-:Y:S01]  /*0040*/  MOV R2, 0x400 ;  /* 0x0000040000027802 */ /* 0x000fe20000000f00 */
[----:B------:R-:W3:Y:S01]  /*0050*/  S2R R4, SR_CgaCtaId ;  /* 0x0000000000047919 */ /* 0x000ee20000008800 */
[----:B------:R-:W-:Y:S01]  /*0060*/  BSSY.RECONVERGENT B0, `(.L_x_1) ;  /* 0x000001a000007945 */ /* 0x000fe20003800200 */
[----:B------:R-:W4:Y:S03]  /*0070*/  LDCU.64 UR6, c[0x0][0x358] ;  /* 0x00006b00ff0677ac */ /* 0x000f260008000a00 */
[----:B------:R-:W1:Y:S01]  /*0080*/  LDC R5, c[0x0][0x360] ;  /* 0x0000d800ff057b82 */ /* 0x000e620000000800 */
[C---:B0-----:R-:W-:Y:S01]  /*0090*/  ISETP.GT.U32.AND P0, PT, R0.reuse, 0x3, PT ;  /* 0x000000030000780c */ /* 0x041fe20003f04070 */
[----:B-1----:R-:W-:Y:S01]  /*00a0*/  IMAD R5, R5, UR5, R0 ;  /* 0x0000000505057c24 */ /* 0x002fe2000f8e0200 */
[----:B------:R-:W-:-:S02]  /*00b0*/  ISETP.NE.AND P2, PT, R0, RZ, PT ;  /* 0x000000ff0000720c */ /* 0x000fc40003f45270 */
[----:B---3--:R-:W-:Y:S02]  /*00c0*/  LEA R7, R4, R2, 0x18 ;  /* 0x0000000204077211 */ /* 0x008fe400078ec0ff */
[----:B--2---:R-:W-:-:S07]  /*00d0*/  ISETP.GE.AND P1, PT, R5, UR4, PT ;  /* 0x0000000405007c0c */ /* 0x004fce000bf26270 */
[----:B------:R-:W-:-:S05]  /*00e0*/  @!P0 VIADD R3, R2, 0x10 ;  /* 0x0000001002038836 */ /* 0x000fca0000000000 */
[----:B------:R-:W-:Y:S01]  /*00f0*/  @!P0 LEA R3, R4, R3, 0x18 ;  /* 0x0000000304038211 */ /* 0x000fe200078ec0ff */
[----:B------:R-:W-:-:S03]  /*0100*/  IMAD R4, R0, 0x4, R7 ;  /* 0x0000000400047824 */ /* 0x000fc600078e0207 */
[----:B------:R-:W-:Y:S02]  /*0110*/  @!P0 LEA R3, R0, R3, 0x2 ;  /* 0x0000000300038211 */ /* 0x000fe400078e10ff */
[----:B------:R0:W-:Y:S04]  /*0120*/  @!P0 STS [R4], RZ ;  /* 0x000000ff04008388 */ /* 0x0001e80000000800 */
[----:B------:R0:W-:Y:S01]  /*0130*/  @!P0 STS [R3], RZ ;  /* 0x000000ff03008388 */ /* 0x0001e20000000800 */
[----:B------:R-:W-:Y:S06]  /*0140*/  BAR.SYNC.DEFER_BLOCKING 0x0 ;  /* 0x0000000000007b1d */ /* 0x000fec0000010000 */
[----:B----4-:R-:W-:Y:S05]  /*0150*/  @P1 BRA `(.L_x_2) ;  /* 0x0000000000281947 */ /* 0x010fea0003800000 */
[----:B0-----:R-:W0:Y:S01]  /*0160*/  LDC.64 R2, c[0x0][0x380] ;  /* 0x0000e000ff027b82 */ /* 0x001e220000000a00 */
[----:B------:R-:W1:Y:S01]  /*0170*/  LDCU UR4, c[0x0][0x394] ;  /* 0x00007280ff0477ac */ /* 0x000e620008000800 */
[----:B0-----:R-:W-:-:S06]  /*0180*/  IMAD.WIDE R2, R5, 0x4, R2 ;  /* 0x0000000405027825 */ /* 0x001fcc00078e0202 */
[----:B------:R-:W2:Y:S01]  /*0190*/  LDG.E R2, desc[UR6][R2.64] ;  /* 0x0000000602027981 */ /* 0x000ea2000c1e1900 */
[----:B-1----:R-:W-:-:S06]  /*01a0*/  USHF.L.U32 UR4, UR4, 0x1, URZ ;  /* 0x0000000104047899 */ /* 0x002fcc00080006ff */
[----:B--2---:R-:W-:-:S05]  /*01b0*/  SHF.R.S32.HI R5, RZ, UR4, R2 ;  /* 0x00000004ff057c19 */ /* 0x004fca0008011402 */
[----:B------:R-:W-:-:S05]  /*01c0*/  IMAD.SHL.U32 R5, R5, 0x4, RZ ;  /* 0x0000000405057824 */ /* 0x000fca00078e00ff */
[----:B------:R-:W-:-:S05]  /*01d0*/  LOP3.LUT R6, R5, 0xc, RZ, 0xc0, !PT ;  /* 0x0000000c05067812 */ /* 0x000fca00078ec0ff */
[----:B------:R-:W-:-:S05]  /*01e0*/  IMAD.IADD R6, R7, 0x1, R6 ;  /* 0x0000000107067824 */ /* 0x000fca00078e0206 */
[----:B------:R1:W-:Y:S02]  /*01f0*/  ATOMS.POPC.INC.32 RZ, [R6+URZ] ;  /* 0x0000000006ff7f8c */ /* 0x0003e4000d8000ff */
.L_x_2:
[----:B------:R-:W-:Y:S05]  /*0200*/  BSYNC.RECONVERGENT B0 ;  /* 0x0000000000007941 */ /* 0x000fea0003800200 */
.L_x_1:
[----:B------:R-:W-:Y:S06]  /*0210*/  BAR.SYNC.DEFER_BLOCKING 0x0 ;  /* 0x0000000000007b1d */ /* 0x000fec0000010000 */
[----:B------:R-:W-:Y:S04]  /*0220*/  BSSY.RECONVERGENT B0, `(.L_x_3) ;  /* 0x000000c000007945 */ /* 0x000fe80003800200 */
[----:B------:R-:W-:Y:S05]  /*0230*/  @P2 BRA `(.L_x_4) ;  /* 0x0000000000282947 */ /* 0x000fea0003800000 */
[----:B------:R-:W-:Y:S04]  /*0240*/  LDS R2, [R7+0x10] ;  /* 0x0000100007027984 */ /* 0x000fe80000000800 */
[----:B0-----:R-:W0:Y:S04]  /*0250*/  LDS R3, [R7] ;  /* 0x0000000007037984 */ /* 0x001e280000000800 */
[----:B------:R-:W1:Y:S04]  /*0260*/  LDS R5, [R7+0x4] ;  /* 0x0000040007057984 */ /* 0x000e680000000800 */
[----:B------:R-:W2:Y:S01]  /*0270*/  LDS R9, [R7+0x8] ;  /* 0x0000080007097984 */ /* 0x000ea20000000800 */
[----:B0-----:R-:W-:-:S05]  /*0280*/  IADD3 R2, PT, PT, R2, R3, RZ ;  /* 0x0000000302027210 */ /* 0x001fca0007ffe0ff */
[----:B-1----:R-:W-:Y:S01]  /*0290*/  IMAD.IADD R6, R2, 0x1, R5 ;  /* 0x0000000102067824 */ /* 0x002fe200078e0205 */
[----:B------:R3:W-:Y:S04]  /*02a0*/  STS [R7+0x14], R2 ;  /* 0x0000140207007388 */ /* 0x0007e80000000800 */
[----:B--2---:R-:W-:Y:S01]  /*02b0*/  IADD3 R8, PT, PT, R6, R9, RZ ;  /* 0x0000000906087210 */ /* 0x004fe20007ffe0ff */
[----:B------:R3:W-:Y:S04]  /*02c0*/  STS [R7+0x18], R6 ;  /* 0x0000180607007388 */ /* 0x0007e80000000800 */
[----:B------:R3:W-:Y:S02]  /*02d0*/  STS [R7+0x1c], R8 ;  /* 0x00001c0807007388 */ /* 0x0007e40000000800 */
.L_x_4:
[----:B------:R-:W-:Y:S05]  /*02e0*/  BSYNC.RECONVERGENT B0 ;  /* 0x0000000000007941 */ /* 0x000fea0003800200 */
.L_x_3:
[----:B------:R-:W-:Y:S06]  /*02f0*/  BAR.SYNC.DEFER_BLOCKING 0x0 ;  /* 0x0000000000007b1d */ /* 0x000fec0000010000 */
[----:B------:R-:W-:Y:S05]  /*0300*/  @P0 EXIT ;  /* 0x000000000000094d */ /* 0x000fea0003800000 */
[----:B------:R-:W2:Y:S01]  /*0310*/  LDS R5, [R4] ;  /* 0x0000000004057984 */ /* 0x000ea20000000800 */
[----:B---3--:R-:W3:Y:S08]  /*0320*/  LDC R7, c[0x0][0x370] ;  /* 0x0000dc00ff077b82 */ /* 0x008ef00000000800 */
[----:B0-----:R-:W0:Y:S01]  /*0330*/  LDC.64 R2, c[0x0][0x388] ;  /* 0x0000e200ff027b82 */ /* 0x001e220000000a00 */
[----:B---3--:R-:W-:-:S04]  /*0340*/  IMAD R7, R0, R7, UR5 ;  /* 0x0000000500077e24 */ /* 0x008fc8000f8e0207 */
[----:B0-----:R-:W-:-:S05]  /*0350*/  IMAD.WIDE.U32 R2, R7, 0x4, R2 ;  /* 0x0000000407027825 */ /* 0x001fca00078e0002 */
[----:B--2---:R-:W-:Y:S01]  /*0360*/  STG.E desc[UR6][R2.64], R5 ;  /* 0x0000000502007986 */ /* 0x004fe2000c101906 */
[----:B------:R-:W-:Y:S05]  /*0370*/  EXIT ;  /* 0x000000000000794d */ /* 0x000fea0003800000 */
.L_x_5:
        /* <DEDUP_REMOVED lines=16> */
.L_x_7:


//--------------------- .nv.shared.reserved.0     --------------------------
	.section	.nv.shared.reserved.0,"aw",@nobits
	.weak		__nv_reservedSMEM_offset_0_alias
	.size		__nv_reservedSMEM_offset_0_alias, 0, 64
	.other		__nv_reservedSMEM_offset_0_alias,@"STO_CUDA_RESERVED_SHARED STV_DEFAULT"
__nv_reservedSMEM_offset_0_alias:
	.zero		0
	.zero		64


//--------------------- .nv.shared._Z20compute_global_countPiS_ii --------------------------
	.section	.nv.shared._Z20compute_global_countPiS_ii,"aw",@nobits
	.sectionflags	@""
	.align	4
.nv.shared._Z20compute_global_countPiS_ii:
	.zero		1056


//--------------------- .nv.constant0._Z10radix_sortPiS_S_ii --------------------------
	.section	.nv.constant0._Z10radix_sortPiS_S_ii,"a",@progbits
	.sectionflags	@""
	.align	4
.nv.constant0._Z10radix_sortPiS_S_ii:
	.zero		928


//--------------------- .nv.constant0._Z20compute_global_countPiS_ii --------------------------
	.section	.nv.constant0._Z20compute_global_countPiS_ii,"a",@progbits
	.sectionflags	@""
	.align	4
.nv.constant0._Z20compute_global_countPiS_ii:
	.zero		920


//--------------------- SYMBOLS --------------------------

	.type		.nv.reservedSmem.offset0,@object
	.size		.nv.reservedSmem.offset0,0x4
	.type		.nv.reservedSmem.cap,@object
	.size		.nv.reservedSmem.cap,0x4
